//
// Generated by NVIDIA NVVM Compiler
//
// Compiler Build ID: CL-36424714
// Cuda compilation tools, release 13.0, V13.0.88
// Based on NVVM 20.0.0
//

.version 9.0
.target sm_100
.address_size 64

	// .globl	_Z9matrixMulPiS_S_iii

.visible .entry _Z9matrixMulPiS_S_iii(
	.param .u64 .ptr .align 1 _Z9matrixMulPiS_S_iii_param_0,
	.param .u64 .ptr .align 1 _Z9matrixMulPiS_S_iii_param_1,
	.param .u64 .ptr .align 1 _Z9matrixMulPiS_S_iii_param_2,
	.param .u32 _Z9matrixMulPiS_S_iii_param_3,
	.param .u32 _Z9matrixMulPiS_S_iii_param_4,
	.param .u32 _Z9matrixMulPiS_S_iii_param_5
)
{
	.reg .pred 	%p<13>;
	.reg .b32 	%r<107>;
	.reg .b64 	%rd<53>;

	ld.param.u64 	%rd7, [_Z9matrixMulPiS_S_iii_param_0];
	ld.param.u64 	%rd8, [_Z9matrixMulPiS_S_iii_param_1];
	ld.param.u64 	%rd6, [_Z9matrixMulPiS_S_iii_param_2];
	ld.param.u32 	%r32, [_Z9matrixMulPiS_S_iii_param_3];
	ld.param.u32 	%r30, [_Z9matrixMulPiS_S_iii_param_4];
	ld.param.u32 	%r31, [_Z9matrixMulPiS_S_iii_param_5];
	cvta.to.global.u64 	%rd1, %rd8;
	cvta.to.global.u64 	%rd2, %rd7;
	mov.u32 	%r33, %ctaid.y;
	mov.u32 	%r34, %ntid.y;
	mov.u32 	%r35, %tid.y;
	mad.lo.s32 	%r1, %r33, %r34, %r35;
	mov.u32 	%r36, %ctaid.x;
	mov.u32 	%r37, %ntid.x;
	mov.u32 	%r38, %tid.x;
	mad.lo.s32 	%r2, %r36, %r37, %r38;
	setp.ge.s32 	%p1, %r1, %r32;
	setp.ge.s32 	%p2, %r2, %r31;
	or.pred  	%p3, %p1, %p2;
	@%p3 bra 	$L__BB0_14;
	setp.lt.s32 	%p4, %r30, 1;
	mov.b32 	%r106, 0;
	@%p4 bra 	$L__BB0_13;
	mul.lo.s32 	%r3, %r30, %r1;
	and.b32  	%r4, %r30, 7;
	setp.lt.u32 	%p5, %r30, 8;
	mov.b32 	%r101, 0;
	mov.u32 	%r106, %r101;
	@%p5 bra 	$L__BB0_5;
	and.b32  	%r101, %r30, 2147483640;
	neg.s32 	%r95, %r101;
	shl.b32 	%r7, %r31, 3;
	mul.wide.u32 	%rd9, %r3, 4;
	add.s64 	%rd10, %rd9, %rd2;
	add.s64 	%rd52, %rd10, 16;
	mov.b32 	%r106, 0;
	mul.wide.s32 	%rd13, %r31, 4;
	mov.u32 	%r94, %r2;
$L__BB0_4:
	.pragma "nounroll";
	ld.global.u32 	%r43, [%rd52+-16];
	mul.wide.s32 	%rd11, %r94, 4;
	add.s64 	%rd12, %rd1, %rd11;
	ld.global.u32 	%r44, [%rd12];
	mad.lo.s32 	%r45, %r44, %r43, %r106;
	ld.global.u32 	%r46, [%rd52+-12];
	add.s64 	%rd14, %rd12, %rd13;
	ld.global.u32 	%r47, [%rd14];
	mad.lo.s32 	%r48, %r47, %r46, %r45;
	ld.global.u32 	%r49, [%rd52+-8];
	add.s64 	%rd15, %rd14, %rd13;
	ld.global.u32 	%r50, [%rd15];
	mad.lo.s32 	%r51, %r50, %r49, %r48;
	ld.global.u32 	%r52, [%rd52+-4];
	add.s64 	%rd16, %rd15, %rd13;
	ld.global.u32 	%r53, [%rd16];
	mad.lo.s32 	%r54, %r53, %r52, %r51;
	ld.global.u32 	%r55, [%rd52];
	add.s64 	%rd17, %rd16, %rd13;
	ld.global.u32 	%r56, [%rd17];
	mad.lo.s32 	%r57, %r56, %r55, %r54;
	ld.global.u32 	%r58, [%rd52+4];
	add.s64 	%rd18, %rd17, %rd13;
	ld.global.u32 	%r59, [%rd18];
	mad.lo.s32 	%r60, %r59, %r58, %r57;
	ld.global.u32 	%r61, [%rd52+8];
	add.s64 	%rd19, %rd18, %rd13;
	ld.global.u32 	%r62, [%rd19];
	mad.lo.s32 	%r63, %r62, %r61, %r60;
	ld.global.u32 	%r64, [%rd52+12];
	add.s64 	%rd20, %rd19, %rd13;
	ld.global.u32 	%r65, [%rd20];
	mad.lo.s32 	%r106, %r65, %r64, %r63;
	add.s32 	%r95, %r95, 8;
	add.s32 	%r94, %r94, %r7;
	add.s64 	%rd52, %rd52, 32;
	setp.ne.s32 	%p6, %r95, 0;
	@%p6 bra 	$L__BB0_4;
$L__BB0_5:
	setp.eq.s32 	%p7, %r4, 0;
	@%p7 bra 	$L__BB0_13;
	and.b32  	%r17, %r30, 3;
	setp.lt.u32 	%p8, %r4, 4;
	@%p8 bra 	$L__BB0_8;
	add.s32 	%r67, %r101, %r3;
	mul.wide.u32 	%rd21, %r67, 4;
	add.s64 	%rd22, %rd2, %rd21;
	ld.global.u32 	%r68, [%rd22];
	mad.lo.s32 	%r69, %r101, %r31, %r2;
	mul.wide.s32 	%rd23, %r69, 4;
	add.s64 	%rd24, %rd1, %rd23;
	ld.global.u32 	%r70, [%rd24];
	mad.lo.s32 	%r71, %r70, %r68, %r106;
	cvt.u64.u32 	%rd25, %r3;
	cvt.u64.u32 	%rd26, %r101;
	add.s64 	%rd27, %rd26, %rd25;
	shl.b64 	%rd28, %rd27, 2;
	add.s64 	%rd29, %rd2, %rd28;
	ld.global.u32 	%r72, [%rd29+4];
	mul.wide.s32 	%rd30, %r31, 4;
	add.s64 	%rd31, %rd24, %rd30;
	ld.global.u32 	%r73, [%rd31];
	mad.lo.s32 	%r74, %r73, %r72, %r71;
	ld.global.u32 	%r75, [%rd29+8];
	add.s64 	%rd32, %rd31, %rd30;
	ld.global.u32 	%r76, [%rd32];
	mad.lo.s32 	%r77, %r76, %r75, %r74;
	ld.global.u32 	%r78, [%rd29+12];
	add.s64 	%rd33, %rd32, %rd30;
	ld.global.u32 	%r79, [%rd33];
	mad.lo.s32 	%r106, %r79, %r78, %r77;
	add.s32 	%r101, %r101, 4;
$L__BB0_8:
	setp.eq.s32 	%p9, %r17, 0;
	@%p9 bra 	$L__BB0_13;
	setp.eq.s32 	%p10, %r17, 1;
	@%p10 bra 	$L__BB0_11;
	add.s32 	%r81, %r101, %r3;
	mul.wide.u32 	%rd34, %r81, 4;
	add.s64 	%rd35, %rd2, %rd34;
	ld.global.u32 	%r82, [%rd35];
	mad.lo.s32 	%r83, %r101, %r31, %r2;
	mul.wide.s32 	%rd36, %r83, 4;
	add.s64 	%rd37, %rd1, %rd36;
	ld.global.u32 	%r84, [%rd37];
	mad.lo.s32 	%r85, %r84, %r82, %r106;
	cvt.u64.u32 	%rd38, %r3;
	cvt.u64.u32 	%rd39, %r101;
	add.s64 	%rd40, %rd39, %rd38;
	shl.b64 	%rd41, %rd40, 2;
	add.s64 	%rd42, %rd2, %rd41;
	ld.global.u32 	%r86, [%rd42+4];
	mul.wide.s32 	%rd43, %r31, 4;
	add.s64 	%rd44, %rd37, %rd43;
	ld.global.u32 	%r87, [%rd44];
	mad.lo.s32 	%r106, %r87, %r86, %r85;
	add.s32 	%r101, %r101, 2;
$L__BB0_11:
	and.b32  	%r88, %r30, 1;
	setp.eq.b32 	%p11, %r88, 1;
	not.pred 	%p12, %p11;
	@%p12 bra 	$L__BB0_13;
	add.s32 	%r89, %r101, %r3;
	mul.wide.u32 	%rd45, %r89, 4;
	add.s64 	%rd46, %rd2, %rd45;
	ld.global.u32 	%r90, [%rd46];
	mad.lo.s32 	%r91, %r101, %r31, %r2;
	mul.wide.s32 	%rd47, %r91, 4;
	add.s64 	%rd48, %rd1, %rd47;
	ld.global.u32 	%r92, [%rd48];
	mad.lo.s32 	%r106, %r92, %r90, %r106;
$L__BB0_13:
	mad.lo.s32 	%r93, %r31, %r1, %r2;
	cvta.to.global.u64 	%rd49, %rd6;
	mul.wide.s32 	%rd50, %r93, 4;
	add.s64 	%rd51, %rd49, %rd50;
	st.global.u32 	[%rd51], %r106;
$L__BB0_14:
	ret;

}


// ===== COMPILED SASS (sm_100) =====

	.target	sm_100

	.elftype	@"ET_EXEC"


//--------------------- .note.nv.tkinfo           --------------------------
	.section	.note.nv.tkinfo,"",@"SHT_NOTE"
	.sectionflags	@"SHF_NOTE_NV_TKINFO"
	.tkinfo
        /*0018*/ 	.word	0x00000002
        /*0030*/ 	.string	""
        /*0030*/ 	.string	"ptxas"
        /*0030*/ 	.string	"Cuda compilation tools, release 13.0, V13.0.88"
        /*0030*/ 	.string	"Build cuda_13.0.r13.0/compiler.36424714_0"
        /*0030*/ 	.string	"-arch sm_100 -m 64 "



//--------------------- .note.nv.cuinfo           --------------------------
	.section	.note.nv.cuinfo,"",@"SHT_NOTE"
	.sectionflags	@"SHF_NOTE_NV_CUINFO"
        /*0018*/ 	.short	0x0002
        /*001a*/ 	.short	0x0064
        /*001c*/ 	.short	0x0082
	.zero		2


//--------------------- .nv.info                  --------------------------
	.section	.nv.info,"",@"SHT_CUDA_INFO"
	.align	4


	//----- nvinfo : EIATTR_REGCOUNT
	.align		4
        /*0000*/ 	.byte	0x04, 0x2f
        /*0002*/ 	.short	(.L_1 - .L_0)
	.align		4
.L_0:
        /*0004*/ 	.word	index@(_Z9matrixMulPiS_S_iii)
        /*0008*/ 	.word	0x00000020


	//----- nvinfo : EIATTR_FRAME_SIZE
	.align		4
.L_1:
        /*000c*/ 	.byte	0x04, 0x11
        /*000e*/ 	.short	(.L_3 - .L_2)
	.align		4
.L_2:
        /*0010*/ 	.word	index@(_Z9matrixMulPiS_S_iii)
        /*0014*/ 	.word	0x00000000


	//----- nvinfo : EIATTR_MIN_STACK_SIZE
	.align		4
.L_3:
        /*0018*/ 	.byte	0x04, 0x12
        /*001a*/ 	.short	(.L_5 - .L_4)
	.align		4
.L_4:
        /*001c*/ 	.word	index@(_Z9matrixMulPiS_S_iii)
        /*0020*/ 	.word	0x00000000
.L_5:


//--------------------- .nv.compat                --------------------------
	.section	.nv.compat,"",@"SHT_CUDA_COMPAT_INFO"
	.align	4
        /*0000*/ 	.byte	0x02, 0x09, 0x00, 0x00, 0x02, 0x02, 0x01, 0x00, 0x02, 0x05, 0x05, 0x00, 0x03, 0x07, 0x01, 0x01
        /*0010*/ 	.byte	0x02, 0x03, 0x00, 0x00, 0x02, 0x06, 0x01, 0x00, 0x04, 0x0b, 0x08, 0x00, 0x09, 0x00, 0x00, 0x00
        /*0020*/ 	.byte	0x00, 0x00, 0x00, 0x00


//--------------------- .nv.info._Z9matrixMulPiS_S_iii --------------------------
	.section	.nv.info._Z9matrixMulPiS_S_iii,"",@"SHT_CUDA_INFO"
	.sectionflags	@""
	.align	4


	//----- nvinfo : EIATTR_CUDA_API_VERSION
	.align		4
        /*0000*/ 	.byte	0x04, 0x37
        /*0002*/ 	.short	(.L_7 - .L_6)
.L_6:
        /*0004*/ 	.word	0x00000082


	//----- nvinfo : EIATTR_KPARAM_INFO
	.align		4
.L_7:
        /*0008*/ 	.byte	0x04, 0x17
        /*000a*/ 	.short	(.L_9 - .L_8)
.L_8:
        /*000c*/ 	.word	0x00000000
        /*0010*/ 	.short	0x0005
        /*0012*/ 	.short	0x0020
        /*0014*/ 	.byte	0x00, 0xf0, 0x11, 0x00


	//----- nvinfo : EIATTR_KPARAM_INFO
	.align		4
.L_9:
        /*0018*/ 	.byte	0x04, 0x17
        /*001a*/ 	.short	(.L_11 - .L_10)
.L_10:
        /*001c*/ 	.word	0x00000000
        /*0020*/ 	.short	0x0004
        /*0022*/ 	.short	0x001c
        /*0024*/ 	.byte	0x00, 0xf0, 0x11, 0x00


	//----- nvinfo : EIATTR_KPARAM_INFO
	.align		4
.L_11:
        /*0028*/ 	.byte	0x04, 0x17
        /*002a*/ 	.short	(.L_13 - .L_12)
.L_12:
        /*002c*/ 	.word	0x00000000
        /*0030*/ 	.short	0x0003
        /*0032*/ 	.short	0x0018
        /*0034*/ 	.byte	0x00, 0xf0, 0x11, 0x00


	//----- nvinfo : EIATTR_KPARAM_INFO
	.align		4
.L_13:
        /*0038*/ 	.byte	0x04, 0x17
        /*003a*/ 	.short	(.L_15 - .L_14)
.L_14:
        /*003c*/ 	.word	0x00000000
        /*0040*/ 	.short	0x0002
        /*0042*/ 	.short	0x0010
        /*0044*/ 	.byte	0x00, 0xf5, 0x21, 0x00


	//----- nvinfo : EIATTR_KPARAM_INFO
	.align		4
.L_15:
        /*0048*/ 	.byte	0x04, 0x17
        /*004a*/ 	.short	(.L_17 - .L_16)
.L_16:
        /*004c*/ 	.word	0x00000000
        /*0050*/ 	.short	0x0001
        /*0052*/ 	.short	0x0008
        /*0054*/ 	.byte	0x00, 0xf5, 0x21, 0x00


	//----- nvinfo : EIATTR_KPARAM_INFO
	.align		4
.L_17:
        /*0058*/ 	.byte	0x04, 0x17
        /*005a*/ 	.short	(.L_19 - .L_18)
.L_18:
        /*005c*/ 	.word	0x00000000
        /*0060*/ 	.short	0x0000
        /*0062*/ 	.short	0x0000
        /*0064*/ 	.byte	0x00, 0xf5, 0x21, 0x00


	//----- nvinfo : EIATTR_SPARSE_MMA_MASK
	.align		4
.L_19:
        /*0068*/ 	.byte	0x03, 0x50
        /*006a*/ 	.short	0x0000


	//----- nvinfo : EIATTR_MAXREG_COUNT
	.align		4
        /*006c*/ 	.byte	0x03, 0x1b
        /*006e*/ 	.short	0x00ff


	//----- nvinfo : EIATTR_MERCURY_ISA_VERSION
	.align		4
        /*0070*/ 	.byte	0x03, 0x5f
        /*0072*/ 	.short	0x0101


	//----- nvinfo : EIATTR_VRC_CTA_INIT_COUNT
	.align		4
        /*0074*/ 	.byte	0x02, 0x4a
	.zero		1
	.zero		1


	//----- nvinfo : EIATTR_EXIT_INSTR_OFFSETS
	.align		4
        /*0078*/ 	.byte	0x04, 0x1c
        /*007a*/ 	.short	(.L_21 - .L_20)


	//   ....[0]....
.L_20:
        /*007c*/ 	.word	0x000000d0


	//   ....[1]....
        /*0080*/ 	.word	0x000008e0


	//----- nvinfo : EIATTR_CBANK_PARAM_SIZE
	.align		4
.L_21:
        /*0084*/ 	.byte	0x03, 0x19
        /*0086*/ 	.short	0x0024


	//----- nvinfo : EIATTR_PARAM_CBANK
	.align		4
        /*0088*/ 	.byte	0x04, 0x0a
        /*008a*/ 	.short	(.L_23 - .L_22)
	.align		4
.L_22:
        /*008c*/ 	.word	index@(.nv.constant0._Z9matrixMulPiS_S_iii)
        /*0090*/ 	.short	0x0380
        /*0092*/ 	.short	0x0024


	//----- nvinfo : EIATTR_SW_WAR
	.align		4
.L_23:
        /*0094*/ 	.byte	0x04, 0x36
        /*0096*/ 	.short	(.L_25 - .L_24)
.L_24:
        /*0098*/ 	.word	0x00000008
.L_25:


//--------------------- .nv.callgraph             --------------------------
	.section	.nv.callgraph,"",@"SHT_CUDA_CALLGRAPH"
	.align	4
	.sectionentsize	8
	.align		4
        /*0000*/ 	.word	0x00000000
	.align		4
        /*0004*/ 	.word	0xffffffff
	.align		4
        /*0008*/ 	.word	0x00000000
	.align		4
        /*000c*/ 	.word	0xfffffffe
	.align		4
        /*0010*/ 	.word	0x00000000
	.align		4
        /*0014*/ 	.word	0xfffffffd
	.align		4
        /*0018*/ 	.word	0x00000000
	.align		4
        /*001c*/ 	.word	0xfffffffc


//--------------------- .text._Z9matrixMulPiS_S_iii --------------------------
	.section	.text._Z9matrixMulPiS_S_iii,"ax",@progbits
	.align	128
        .global         _Z9matrixMulPiS_S_iii
        .type           _Z9matrixMulPiS_S_iii,@function
        .size           _Z9matrixMulPiS_S_iii,(.L_x_5 - _Z9matrixMulPiS_S_iii)
        .other          _Z9matrixMulPiS_S_iii,@"STO_CUDA_ENTRY STV_DEFAULT"
_Z9matrixMulPiS_S_iii:
.text._Z9matrixMulPiS_S_iii:
[----:B------:R-:W-:Y:S01]  /*0000*/  LDC R1, c[0x0][0x37c] ;  /* 0x0000df00ff017b82 */ /* 0x000fe20000000800 */
[----:B------:R-:W0:Y:S07]  /*0010*/  S2R R5, SR_TID.X ;  /* 0x0000000000057919 */ /* 0x000e2e0000002100 */
[----:B------:R-:W1:Y:S01]  /*0020*/  LDC R16, c[0x0][0x364] ;  /* 0x0000d900ff107b82 */ /* 0x000e620000000800 */
[----:B------:R-:W2:Y:S01]  /*0030*/  LDCU UR6, c[0x0][0x398] ;  /* 0x00007300ff0677ac */ /* 0x000ea20008000800 */
[----:B------:R-:W1:Y:S06]  /*0040*/  S2R R3, SR_TID.Y ;  /* 0x0000000000037919 */ /* 0x000e6c0000002200 */
[----:B------:R-:W0:Y:S08]  /*0050*/  S2UR UR5, SR_CTAID.X ;  /* 0x00000000000579c3 */ /* 0x000e300000002500 */
[----:B------:R-:W0:Y:S08]  /*0060*/  LDC R0, c[0x0][0x360] ;  /* 0x0000d800ff007b82 */ /* 0x000e300000000800 */
[----:B------:R-:W1:Y:S08]  /*0070*/  S2UR UR4, SR_CTAID.Y ;  /* 0x00000000000479c3 */ /* 0x000e700000002600 */
[----:B------:R-:W3:Y:S01]  /*0080*/  LDC R17, c[0x0][0x3a0] ;  /* 0x0000e800ff117b82 */ /* 0x000ee20000000800 */
[----:B0-----:R-:W-:-:S02]  /*0090*/  IMAD R0, R0, UR5, R5 ;  /* 0x0000000500007c24 */ /* 0x001fc4000f8e0205 */
[----:B-1----:R-:W-:-:S03]  /*00a0*/  IMAD R16, R16, UR4, R3 ;  /* 0x0000000410107c24 */ /* 0x002fc6000f8e0203 */
[----:B---3--:R-:W-:-:S04]  /*00b0*/  ISETP.GE.AND P0, PT, R0, R17, PT ;  /* 0x000000110000720c */ /* 0x008fc80003f06270 */
[----:B--2---:R-:W-:-:S13]  /*00c0*/  ISETP.GE.OR P0, PT, R16, UR6, P0 ;  /* 0x0000000610007c0c */ /* 0x004fda0008706670 */
[----:B------:R-:W-:Y:S05]  /*00d0*/  @P0 EXIT ;  /* 0x000000000000094d */ /* 0x000fea0003800000 */
[----:B------:R-:W0:Y:S01]  /*00e0*/  LDC R19, c[0x0][0x39c] ;  /* 0x0000e700ff137b82 */ /* 0x000e220000000800 */
[----:B------:R-:W1:Y:S01]  /*00f0*/  LDCU.64 UR4, c[0x0][0x358] ;  /* 0x00006b00ff0477ac */ /* 0x000e620008000a00 */
[----:B------:R-:W-:Y:S01]  /*0100*/  HFMA2 R24, -RZ, RZ, 0, 0 ;  /* 0x00000000ff187431 */ /* 0x000fe200000001ff */
[----:B0-----:R-:W-:-:S13]  /*0110*/  ISETP.GE.AND P0, PT, R19, 0x1, PT ;  /* 0x000000011300780c */ /* 0x001fda0003f06270 */
[----:B-1----:R-:W-:Y:S05]  /*0120*/  @!P0 BRA `(.L_x_0) ;  /* 0x0000000400dc8947 */ /* 0x002fea0003800000 */
[C---:B------:R-:W-:Y:S01]  /*0130*/  ISETP.GE.U32.AND P1, PT, R19.reuse, 0x8, PT ;  /* 0x000000081300780c */ /* 0x040fe20003f26070 */
[----:B------:R-:W-:Y:S01]  /*0140*/  IMAD R20, R16, R19, RZ ;  /* 0x0000001310147224 */ /* 0x000fe200078e02ff */
[----:B------:R-:W-:Y:S02]  /*0150*/  LOP3.LUT R27, R19, 0x7, RZ, 0xc0, !PT ;  /* 0x00000007131b7812 */ /* 0x000fe400078ec0ff */
[----:B------:R-:W-:Y:S02]  /*0160*/  MOV R21, RZ ;  /* 0x000000ff00157202 */ /* 0x000fe40000000f00 */
[----:B------:R-:W-:Y:S02]  /*0170*/  ISETP.NE.AND P0, PT, R27, RZ, PT ;  /* 0x000000ff1b00720c */ /* 0x000fe40003f05270 */
[----:B------:R-:W-:-:S05]  /*0180*/  MOV R24, RZ ;  /* 0x000000ff00187202 */ /* 0x000fca0000000f00 */
[----:B------:R-:W-:Y:S06]  /*0190*/  @!P1 BRA `(.L_x_1) ;  /* 0x0000000000c09947 */ /* 0x000fec0003800000 */
[----:B------:R-:W0:Y:S01]  /*01a0*/  LDC.64 R2, c[0x0][0x380] ;  /* 0x0000e000ff027b82 */ /* 0x000e220000000a00 */
[----:B------:R-:W-:Y:S02]  /*01b0*/  LOP3.LUT R21, R19, 0x7ffffff8, RZ, 0xc0, !PT ;  /* 0x7ffffff813157812 */ /* 0x000fe400078ec0ff */
[----:B------:R-:W-:Y:S02]  /*01c0*/  MOV R24, RZ ;  /* 0x000000ff00187202 */ /* 0x000fe40000000f00 */
[----:B------:R-:W-:Y:S02]  /*01d0*/  MOV R18, R0 ;  /* 0x0000000000127202 */ /* 0x000fe40000000f00 */
[----:B------:R-:W-:Y:S01]  /*01e0*/  IADD3 R22, PT, PT, -R21, RZ, RZ ;  /* 0x000000ff15167210 */ /* 0x000fe20007ffe1ff */
[----:B0-----:R-:W-:-:S03]  /*01f0*/  IMAD.WIDE.U32 R2, R20, 0x4, R2 ;  /* 0x0000000414027825 */ /* 0x001fc600078e0002 */
[----:B------:R-:W-:-:S04]  /*0200*/  IADD3 R4, P1, PT, R2, 0x10, RZ ;  /* 0x0000001002047810 */ /* 0x000fc80007f3e0ff */
[----:B------:R-:W-:-:S09]  /*0210*/  IADD3.X R3, PT, PT, RZ, R3, RZ, P1, !PT ;  /* 0x00000003ff037210 */ /* 0x000fd20000ffe4ff */
.L_x_2:
[----:B------:R-:W0:Y:S01]  /*0220*/  LDC.64 R14, c[0x0][0x388] ;  /* 0x0000e200ff0e7b82 */ /* 0x000e220000000a00 */
[----:B------:R-:W-:-:S05]  /*0230*/  MOV R2, R4 ;  /* 0x0000000400027202 */ /* 0x000fca0000000f00 */
[----:B------:R-:W2:Y:S04]  /*0240*/  LDG.E R25, desc[UR4][R2.64+-0x10] ;  /* 0xfffff00402197981 */ /* 0x000ea8000c1e1900 */
[----:B------:R-:W3:Y:S04]  /*0250*/  LDG.E R23, desc[UR4][R2.64+-0xc] ;  /* 0xfffff40402177981 */ /* 0x000ee8000c1e1900 */
[----:B------:R-:W4:Y:S04]  /*0260*/  LDG.E R29, desc[UR4][R2.64+-0x8] ;  /* 0xfffff804021d7981 */ /* 0x000f28000c1e1900 */
[----:B------:R-:W5:Y:S01]  /*0270*/  LDG.E R28, desc[UR4][R2.64+-0x4] ;  /* 0xfffffc04021c7981 */ /* 0x000f62000c1e1900 */
[----:B0-----:R-:W-:-:S05]  /*0280*/  IMAD.WIDE R14, R18, 0x4, R14 ;  /* 0x00000004120e7825 */ /* 0x001fca00078e020e */
[----:B------:R0:W2:Y:S01]  /*0290*/  LDG.E R26, desc[UR4][R14.64] ;  /* 0x000000040e1a7981 */ /* 0x0000a2000c1e1900 */
[----:B------:R-:W-:-:S04]  /*02a0*/  IMAD.WIDE R12, R17, 0x4, R14 ;  /* 0x00000004110c7825 */ /* 0x000fc800078e020e */
[C---:B------:R-:W-:Y:S02]  /*02b0*/  IMAD.WIDE R4, R17.reuse, 0x4, R12 ;  /* 0x0000000411047825 */ /* 0x040fe400078e020c */
[----:B------:R-:W3:Y:S02]  /*02c0*/  LDG.E R12, desc[UR4][R12.64] ;  /* 0x000000040c0c7981 */ /* 0x000ee4000c1e1900 */
[C---:B------:R-:W-:Y:S02]  /*02d0*/  IMAD.WIDE R8, R17.reuse, 0x4, R4 ;  /* 0x0000000411087825 */ /* 0x040fe400078e0204 */
[----:B------:R-:W4:Y:S02]  /*02e0*/  LDG.E R4, desc[UR4][R4.64] ;  /* 0x0000000404047981 */ /* 0x000f24000c1e1900 */
[C---:B------:R-:W-:Y:S02]  /*02f0*/  IMAD.WIDE R6, R17.reuse, 0x4, R8 ;  /* 0x0000000411067825 */ /* 0x040fe400078e0208 */
[----:B------:R-:W5:Y:S02]  /*0300*/  LDG.E R8, desc[UR4][R8.64] ;  /* 0x0000000408087981 */ /* 0x000f64000c1e1900 */
[----:B------:R-:W-:-:S02]  /*0310*/  IMAD.WIDE R10, R17, 0x4, R6 ;  /* 0x00000004110a7825 */ /* 0x000fc400078e0206 */
[----:B------:R-:W5:Y:S04]  /*0320*/  LDG.E R5, desc[UR4][R2.64] ;  /* 0x0000000402057981 */ /* 0x000f68000c1e1900 */
[----:B------:R-:W5:Y:S01]  /*0330*/  LDG.E R6, desc[UR4][R6.64] ;  /* 0x0000000406067981 */ /* 0x000f62000c1e1900 */
[----:B0-----:R-:W-:-:S03]  /*0340*/  IMAD.WIDE R14, R17, 0x4, R10 ;  /* 0x00000004110e7825 */ /* 0x001fc600078e020a */
[----:B------:R-:W5:Y:S04]  /*0350*/  LDG.E R10, desc[UR4][R10.64] ;  /* 0x000000040a0a7981 */ /* 0x000f68000c1e1900 */
[----:B------:R-:W5:Y:S04]  /*0360*/  LDG.E R13, desc[UR4][R14.64] ;  /* 0x000000040e0d7981 */ /* 0x000f68000c1e1900 */
[----:B------:R-:W5:Y:S04]  /*0370*/  LDG.E R7, desc[UR4][R2.64+0x4] ;  /* 0x0000040402077981 */ /* 0x000f68000c1e1900 */
[----:B------:R-:W5:Y:S01]  /*0380*/  LDG.E R9, desc[UR4][R2.64+0xc] ;  /* 0x00000c0402097981 */ /* 0x000f62000c1e1900 */
[----:B--2---:R-:W-:-:S02]  /*0390*/  IMAD R26, R25, R26, R24 ;  /* 0x0000001a191a7224 */ /* 0x004fc400078e0218 */
[----:B------:R-:W-:Y:S02]  /*03a0*/  IMAD.WIDE R24, R17, 0x4, R14 ;  /* 0x0000000411187825 */ /* 0x000fe400078e020e */
[----:B------:R0:W2:Y:S04]  /*03b0*/  LDG.E R14, desc[UR4][R2.64+0x8] ;  /* 0x00000804020e7981 */ /* 0x0000a8000c1e1900 */
[----:B------:R-:W2:Y:S01]  /*03c0*/  LDG.E R24, desc[UR4][R24.64] ;  /* 0x0000000418187981 */ /* 0x000ea2000c1e1900 */
[----:B---3--:R-:W-:Y:S01]  /*03d0*/  IMAD R12, R23, R12, R26 ;  /* 0x0000000c170c7224 */ /* 0x008fe200078e021a */
[----:B------:R-:W-:-:S03]  /*03e0*/  IADD3 R22, PT, PT, R22, 0x8, RZ ;  /* 0x0000000816167810 */ /* 0x000fc60007ffe0ff */
[----:B----4-:R-:W-:Y:S01]  /*03f0*/  IMAD R29, R29, R4, R12 ;  /* 0x000000041d1d7224 */ /* 0x010fe200078e020c */
[----:B------:R-:W-:-:S03]  /*0400*/  ISETP.NE.AND P1, PT, R22, RZ, PT ;  /* 0x000000ff1600720c */ /* 0x000fc60003f25270 */
[----:B-----5:R-:W-:Y:S01]  /*0410*/  IMAD R8, R28, R8, R29 ;  /* 0x000000081c087224 */ /* 0x020fe200078e021d */
[----:B------:R-:W-:-:S03]  /*0420*/  IADD3 R4, P2, PT, R2, 0x20, RZ ;  /* 0x0000002002047810 */ /* 0x000fc60007f5e0ff */
[----:B------:R-:W-:Y:S01]  /*0430*/  IMAD R5, R5, R6, R8 ;  /* 0x0000000605057224 */ /* 0x000fe200078e0208 */
[----:B0-----:R-:W-:Y:S02]  /*0440*/  IADD3.X R3, PT, PT, RZ, R3, RZ, P2, !PT ;  /* 0x00000003ff037210 */ /* 0x001fe400017fe4ff */
[----:B------:R-:W-:Y:S01]  /*0450*/  LEA R18, R17, R18, 0x3 ;  /* 0x0000001211127211 */ /* 0x000fe200078e18ff */
[----:B------:R-:W-:-:S04]  /*0460*/  IMAD R5, R7, R10, R5 ;  /* 0x0000000a07057224 */ /* 0x000fc800078e0205 */
[----:B--2---:R-:W-:-:S04]  /*0470*/  IMAD R5, R14, R13, R5 ;  /* 0x0000000d0e057224 */ /* 0x004fc800078e0205 */
[----:B------:R-:W-:Y:S01]  /*0480*/  IMAD R24, R9, R24, R5 ;  /* 0x0000001809187224 */ /* 0x000fe200078e0205 */
[----:B------:R-:W-:Y:S06]  /*0490*/  @P1 BRA `(.L_x_2) ;  /* 0xfffffffc00601947 */ /* 0x000fec000383ffff */
.L_x_1:
[----:B------:R-:W-:Y:S05]  /*04a0*/  @!P0 BRA `(.L_x_0) ;  /* 0x0000000000fc8947 */ /* 0x000fea0003800000 */
[----:B------:R-:W-:Y:S02]  /*04b0*/  ISETP.GE.U32.AND P1, PT, R27, 0x4, PT ;  /* 0x000000041b00780c */ /* 0x000fe40003f26070 */
[----:B------:R-:W-:-:S04]  /*04c0*/  LOP3.LUT R14, R19, 0x3, RZ, 0xc0, !PT ;  /* 0x00000003130e7812 */ /* 0x000fc800078ec0ff */
[----:B------:R-:W-:-:S07]  /*04d0*/  ISETP.NE.AND P0, PT, R14, RZ, PT ;  /* 0x000000ff0e00720c */ /* 0x000fce0003f05270 */
[----:B------:R-:W-:Y:S06]  /*04e0*/  @!P1 BRA `(.L_x_3) ;  /* 0x00000000006c9947 */ /* 0x000fec0003800000 */
[----:B------:R-:W0:Y:S01]  /*04f0*/  LDC.64 R4, c[0x0][0x388] ;  /* 0x0000e200ff047b82 */ /* 0x000e220000000a00 */
[----:B------:R-:W1:Y:S01]  /*0500*/  LDCU.64 UR6, c[0x0][0x380] ;  /* 0x00007000ff0677ac */ /* 0x000e620008000a00 */
[----:B------:R-:W-:Y:S01]  /*0510*/  IMAD R7, R21, R17, R0 ;  /* 0x0000001115077224 */ /* 0x000fe200078e0200 */
[CC--:B------:R-:W-:Y:S02]  /*0520*/  IADD3 R3, PT, PT, R20.reuse, R21.reuse, RZ ;  /* 0x0000001514037210 */ /* 0x0c0fe40007ffe0ff */
[----:B------:R-:W-:-:S03]  /*0530*/  IADD3 R8, P1, PT, R20, R21, RZ ;  /* 0x0000001514087210 */ /* 0x000fc60007f3e0ff */
[----:B------:R-:W2:Y:S01]  /*0540*/  LDC.64 R12, c[0x0][0x380] ;  /* 0x0000e000ff0c7b82 */ /* 0x000ea20000000a00 */
[----:B0-----:R-:W-:-:S04]  /*0550*/  IMAD.WIDE R4, R7, 0x4, R4 ;  /* 0x0000000407047825 */ /* 0x001fc800078e0204 */
[----:B------:R-:W-:Y:S02]  /*0560*/  IMAD.WIDE R6, R17, 0x4, R4 ;  /* 0x0000000411067825 */ /* 0x000fe400078e0204 */
[----:B------:R-:W3:Y:S02]  /*0570*/  LDG.E R4, desc[UR4][R4.64] ;  /* 0x0000000404047981 */ /* 0x000ee4000c1e1900 */
[----:B--2---:R-:W-:Y:S01]  /*0580*/  IMAD.WIDE.U32 R12, R3, 0x4, R12 ;  /* 0x00000004030c7825 */ /* 0x004fe200078e000c */
[----:B------:R-:W-:Y:S02]  /*0590*/  IADD3.X R3, PT, PT, RZ, RZ, RZ, P1, !PT ;  /* 0x000000ffff037210 */ /* 0x000fe40000ffe4ff */
[----:B-1----:R-:W-:-:S03]  /*05a0*/  LEA R2, P1, R8, UR6, 0x2 ;  /* 0x0000000608027c11 */ /* 0x002fc6000f8210ff */
[----:B------:R-:W3:Y:S01]  /*05b0*/  LDG.E R13, desc[UR4][R12.64] ;  /* 0x000000040c0d7981 */ /* 0x000ee2000c1e1900 */
[----:B------:R-:W-:Y:S01]  /*05c0*/  LEA.HI.X R3, R8, UR7, R3, 0x2, P1 ;  /* 0x0000000708037c11 */ /* 0x000fe200088f1403 */
[C---:B------:R-:W-:Y:S02]  /*05d0*/  IMAD.WIDE R8, R17.reuse, 0x4, R6 ;  /* 0x0000000411087825 */ /* 0x040fe400078e0206 */
[----:B------:R-:W2:Y:S04]  /*05e0*/  LDG.E R6, desc[UR4][R6.64] ;  /* 0x0000000406067981 */ /* 0x000ea8000c1e1900 */
[----:B------:R-:W2:Y:S01]  /*05f0*/  LDG.E R15, desc[UR4][R2.64+0x4] ;  /* 0x00000404020f7981 */ /* 0x000ea2000c1e1900 */
[----:B------:R-:W-:-:S03]  /*0600*/  IMAD.WIDE R10, R17, 0x4, R8 ;  /* 0x00000004110a7825 */ /* 0x000fc600078e0208 */
[----:B------:R-:W4:Y:S04]  /*0610*/  LDG.E R22, desc[UR4][R8.64] ;  /* 0x0000000408167981 */ /* 0x000f28000c1e1900 */
[----:B------:R-:W4:Y:S04]  /*0620*/  LDG.E R18, desc[UR4][R2.64+0x8] ;  /* 0x0000080402127981 */ /* 0x000f28000c1e1900 */
[----:B------:R-:W5:Y:S04]  /*0630*/  LDG.E R26, desc[UR4][R2.64+0xc] ;  /* 0x00000c04021a7981 */ /* 0x000f68000c1e1900 */
[----:B------:R-:W5:Y:S01]  /*0640*/  LDG.E R10, desc[UR4][R10.64] ;  /* 0x000000040a0a7981 */ /* 0x000f62000c1e1900 */
[----:B------:R-:W-:Y:S01]  /*0650*/  IADD3 R21, PT, PT, R21, 0x4, RZ ;  /* 0x0000000415157810 */ /* 0x000fe20007ffe0ff */
[----:B---3--:R-:W-:-:S04]  /*0660*/  IMAD R24, R13, R4, R24 ;  /* 0x000000040d187224 */ /* 0x008fc800078e0218 */
[----:B--2---:R-:W-:-:S04]  /*0670*/  IMAD R15, R15, R6, R24 ;  /* 0x000000060f0f7224 */ /* 0x004fc800078e0218 */
[----:B----4-:R-:W-:-:S04]  /*0680*/  IMAD R15, R18, R22, R15 ;  /* 0x00000016120f7224 */ /* 0x010fc800078e020f */
[----:B-----5:R-:W-:-:S07]  /*0690*/  IMAD R24, R26, R10, R15 ;  /* 0x0000000a1a187224 */ /* 0x020fce00078e020f */
.L_x_3:
[----:B------:R-:W-:Y:S05]  /*06a0*/  @!P0 BRA `(.L_x_0) ;  /* 0x00000000007c8947 */ /* 0x000fea0003800000 */
[----:B------:R-:W-:Y:S01]  /*06b0*/  ISETP.NE.AND P1, PT, R14, 0x1, PT ;  /* 0x000000010e00780c */ /* 0x000fe20003f25270 */
[----:B------:R-:W0:Y:S01]  /*06c0*/  LDC.64 R10, c[0x0][0x380] ;  /* 0x0000e000ff0a7b82 */ /* 0x000e220000000a00 */
[----:B------:R-:W-:-:S04]  /*06d0*/  LOP3.LUT R19, R19, 0x1, RZ, 0xc0, !PT ;  /* 0x0000000113137812 */ /* 0x000fc800078ec0ff */
[----:B------:R-:W-:-:S03]  /*06e0*/  ISETP.NE.U32.AND P0, PT, R19, 0x1, PT ;  /* 0x000000011300780c */ /* 0x000fc60003f05070 */
[----:B------:R-:W1:Y:S04]  /*06f0*/  LDC.64 R8, c[0x0][0x388] ;  /* 0x0000e200ff087b82 */ /* 0x000e680000000a00 */
[CC--:B------:R-:W-:Y:S02]  /*0700*/  @P1 IADD3 R13, PT, PT, R20.reuse, R21.reuse, RZ ;  /* 0x00000015140d1210 */ /* 0x0c0fe40007ffe0ff */
[----:B------:R-:W-:Y:S02]  /*0710*/  @P1 IADD3 R12, P2, PT, R20, R21, RZ ;  /* 0x00000015140c1210 */ /* 0x000fe40007f5e0ff */
[----:B------:R-:W2:Y:S02]  /*0720*/  @P1 LDC.64 R2, c[0x0][0x380] ;  /* 0x0000e000ff021b82 */ /* 0x000ea40000000a00 */
[----:B------:R-:W-:-:S06]  /*0730*/  @P1 IADD3.X R14, PT, PT, RZ, RZ, RZ, P2, !PT ;  /* 0x000000ffff0e1210 */ /* 0x000fcc00017fe4ff */
[----:B------:R-:W3:Y:S01]  /*0740*/  LDC.64 R4, c[0x0][0x380] ;  /* 0x0000e000ff047b82 */ /* 0x000ee20000000a00 */
[----:B0-----:R-:W-:-:S04]  /*0750*/  @P1 IMAD.WIDE.U32 R10, R13, 0x4, R10 ;  /* 0x000000040d0a1825 */ /* 0x001fc800078e000a */
[C---:B------:R-:W-:Y:S01]  /*0760*/  @P1 IMAD R13, R21.reuse, R17, R0 ;  /* 0x00000011150d1224 */ /* 0x040fe200078e0200 */
[----:B------:R-:W-:Y:S01]  /*0770*/  @P1 IADD3 R21, PT, PT, R21, 0x2, RZ ;  /* 0x0000000215151810 */ /* 0x000fe20007ffe0ff */
[----:B------:R-:W4:Y:S01]  /*0780*/  @P1 LDG.E R11, desc[UR4][R10.64] ;  /* 0x000000040a0b1981 */ /* 0x000f22000c1e1900 */
[----:B------:R-:W0:Y:S01]  /*0790*/  LDC.64 R6, c[0x0][0x388] ;  /* 0x0000e200ff067b82 */ /* 0x000e220000000a00 */
[----:B-1----:R-:W-:Y:S01]  /*07a0*/  @P1 IMAD.WIDE R8, R13, 0x4, R8 ;  /* 0x000000040d081825 */ /* 0x002fe200078e0208 */
[----:B------:R-:W-:Y:S02]  /*07b0*/  @!P0 IADD3 R15, PT, PT, R20, R21, RZ ;  /* 0x00000015140f8210 */ /* 0x000fe40007ffe0ff */
[----:B--2---:R-:W-:Y:S01]  /*07c0*/  @P1 LEA R2, P2, R12, R2, 0x2 ;  /* 0x000000020c021211 */ /* 0x004fe200078410ff */
[----:B------:R-:W-:-:S03]  /*07d0*/  @!P0 IMAD R21, R21, R17, R0 ;  /* 0x0000001115158224 */ /* 0x000fc600078e0200 */
[----:B------:R-:W-:Y:S01]  /*07e0*/  @P1 LEA.HI.X R3, R12, R3, R14, 0x2, P2 ;  /* 0x000000030c031211 */ /* 0x000fe200010f140e */
[----:B------:R-:W-:Y:S01]  /*07f0*/  @P1 IMAD.WIDE R12, R17, 0x4, R8 ;  /* 0x00000004110c1825 */ /* 0x000fe200078e0208 */
[----:B------:R-:W4:Y:S03]  /*0800*/  @P1 LDG.E R14, desc[UR4][R8.64] ;  /* 0x00000004080e1981 */ /* 0x000f26000c1e1900 */
[----:B---3--:R-:W-:Y:S01]  /*0810*/  @!P0 IMAD.WIDE.U32 R4, R15, 0x4, R4 ;  /* 0x000000040f048825 */ /* 0x008fe200078e0004 */
[----:B------:R-:W2:Y:S04]  /*0820*/  @P1 LDG.E R2, desc[UR4][R2.64+0x4] ;  /* 0x0000040402021981 */ /* 0x000ea8000c1e1900 */
[----:B------:R-:W2:Y:S01]  /*0830*/  @P1 LDG.E R12, desc[UR4][R12.64] ;  /* 0x000000040c0c1981 */ /* 0x000ea2000c1e1900 */
[----:B0-----:R-:W-:-:S03]  /*0840*/  @!P0 IMAD.WIDE R6, R21, 0x4, R6 ;  /* 0x0000000415068825 */ /* 0x001fc600078e0206 */
[----:B------:R-:W3:Y:S04]  /*0850*/  @!P0 LDG.E R5, desc[UR4][R4.64] ;  /* 0x0000000404058981 */ /* 0x000ee8000c1e1900 */
[----:B------:R-:W3:Y:S01]  /*0860*/  @!P0 LDG.E R6, desc[UR4][R6.64] ;  /* 0x0000000406068981 */ /* 0x000ee2000c1e1900 */
[----:B----4-:R-:W-:-:S04]  /*0870*/  @P1 IMAD R11, R11, R14, R24 ;  /* 0x0000000e0b0b1224 */ /* 0x010fc800078e0218 */
[----:B--2---:R-:W-:-:S04]  /*0880*/  @P1 IMAD R24, R2, R12, R11 ;  /* 0x0000000c02181224 */ /* 0x004fc800078e020b */
[----:B---3--:R-:W-:-:S07]  /*0890*/  @!P0 IMAD R24, R5, R6, R24 ;  /* 0x0000000605188224 */ /* 0x008fce00078e0218 */
.L_x_0:
[----:B------:R-:W0:Y:S01]  /*08a0*/  LDC.64 R2, c[0x0][0x390] ;  /* 0x0000e400ff027b82 */ /* 0x000e220000000a00 */
[----:B------:R-:W-:-:S04]  /*08b0*/  IMAD R17, R16, R17, R0 ;  /* 0x0000001110117224 */ /* 0x000fc800078e0200 */
[----:B0-----:R-:W-:-:S05]  /*08c0*/  IMAD.WIDE R2, R17, 0x4, R2 ;  /* 0x0000000411027825 */ /* 0x001fca00078e0202 */
[----:B------:R-:W-:Y:S01]  /*08d0*/  STG.E desc[UR4][R2.64], R24 ;  /* 0x0000001802007986 */ /* 0x000fe2000c101904 */
[----:B------:R-:W-:Y:S05]  /*08e0*/  EXIT ;  /* 0x000000000000794d */ /* 0x000fea0003800000 */
.L_x_4:
[----:B------:R-:W-:-:S00]  /*08f0*/  BRA `(.L_x_4) ;  /* 0xfffffffc00fc7947 */ /* 0x000fc0000383ffff */
[----:B------:R-:W-:-:S00]  /*0900*/  NOP ;  /* 0x0000000000007918 */ /* 0x000fc00000000000 */
[----:B------:R-:W-:-:S00]  /*0910*/  NOP ;  /* 0x0000000000007918 */ /* 0x000fc00000000000 */
[----:B------:R-:W-:-:S00]  /*0920*/  NOP ;  /* 0x0000000000007918 */ /* 0x000fc00000000000 */
[----:B------:R-:W-:-:S00]  /*0930*/  NOP ;  /* 0x0000000000007918 */ /* 0x000fc00000000000 */
[----:B------:R-:W-:-:S00]  /*0940*/  NOP ;  /* 0x0000000000007918 */ /* 0x000fc00000000000 */
[----:B------:R-:W-:-:S00]  /*0950*/  NOP ;  /* 0x0000000000007918 */ /* 0x000fc00000000000 */
[----:B------:R-:W-:-:S00]  /*0960*/  NOP ;  /* 0x0000000000007918 */ /* 0x000fc00000000000 */
[----:B------:R-:W-:-:S00]  /*0970*/  NOP ;  /* 0x0000000000007918 */ /* 0x000fc00000000000 */
.L_x_5:


//--------------------- .nv.shared.reserved.0     --------------------------
	.section	.nv.shared.reserved.0,"aw",@nobits
	.weak		__nv_reservedSMEM_offset_0_alias
	.size		__nv_reservedSMEM_offset_0_alias, 0, 64
	.other		__nv_reservedSMEM_offset_0_alias,@"STO_CUDA_RESERVED_SHARED STV_DEFAULT"
__nv_reservedSMEM_offset_0_alias:
	.zero		0
	.zero		64


//--------------------- .nv.constant0._Z9matrixMulPiS_S_iii --------------------------
	.section	.nv.constant0._Z9matrixMulPiS_S_iii,"a",@progbits
	.sectionflags	@""
	.align	4
.nv.constant0._Z9matrixMulPiS_S_iii:
	.zero		932


//--------------------- SYMBOLS --------------------------

	.type		.nv.reservedSmem.offset0,@object
	.size		.nv.reservedSmem.offset0,0x4
